//
// Generated by NVIDIA NVVM Compiler
//
// Compiler Build ID: CL-36424714
// Cuda compilation tools, release 13.0, V13.0.88
// Based on NVVM 20.0.0
//

.version 9.0
.target sm_100
.address_size 64

	// .globl	_Z21compute_L2Norm_kernelPKfPdi
// _ZZ21compute_L2Norm_kernelPKfPdiE11shared_data has been demoted

.visible .entry _Z21compute_L2Norm_kernelPKfPdi(
	.param .u64 .ptr .align 1 _Z21compute_L2Norm_kernelPKfPdi_param_0,
	.param .u64 .ptr .align 1 _Z21compute_L2Norm_kernelPKfPdi_param_1,
	.param .u32 _Z21compute_L2Norm_kernelPKfPdi_param_2
)
{
	.reg .pred 	%p<17>;
	.reg .b32 	%r<34>;
	.reg .b32 	%f<2>;
	.reg .b64 	%rd<7>;
	.reg .b64 	%fd<22>;
	// demoted variable
	.shared .align 8 .b8 _ZZ21compute_L2Norm_kernelPKfPdiE11shared_data[8192];
	ld.param.u64 	%rd1, [_Z21compute_L2Norm_kernelPKfPdi_param_0];
	ld.param.u64 	%rd2, [_Z21compute_L2Norm_kernelPKfPdi_param_1];
	ld.param.u32 	%r7, [_Z21compute_L2Norm_kernelPKfPdi_param_2];
	mov.u32 	%r1, %tid.x;
	mov.u32 	%r8, %ctaid.x;
	mov.u32 	%r33, %ntid.x;
	mad.lo.s32 	%r3, %r8, %r33, %r1;
	setp.ge.s32 	%p1, %r3, %r7;
	mov.f64 	%fd21, 0d0000000000000000;
	@%p1 bra 	$L__BB0_2;
	cvta.to.global.u64 	%rd3, %rd1;
	mul.wide.s32 	%rd4, %r3, 4;
	add.s64 	%rd5, %rd3, %rd4;
	ld.global.f32 	%f1, [%rd5];
	cvt.f64.f32 	%fd4, %f1;
	mul.f64 	%fd21, %fd4, %fd4;
$L__BB0_2:
	shl.b32 	%r9, %r1, 3;
	mov.u32 	%r10, _ZZ21compute_L2Norm_kernelPKfPdiE11shared_data;
	add.s32 	%r4, %r10, %r9;
	st.shared.f64 	[%r4], %fd21;
	bar.sync 	0;
	setp.lt.u32 	%p2, %r33, 66;
	@%p2 bra 	$L__BB0_6;
$L__BB0_3:
	shr.u32 	%r6, %r33, 1;
	setp.ge.u32 	%p3, %r1, %r6;
	@%p3 bra 	$L__BB0_5;
	shl.b32 	%r11, %r6, 3;
	add.s32 	%r12, %r4, %r11;
	ld.shared.f64 	%fd5, [%r12];
	ld.shared.f64 	%fd6, [%r4];
	add.f64 	%fd7, %fd5, %fd6;
	st.shared.f64 	[%r4], %fd7;
$L__BB0_5:
	bar.sync 	0;
	setp.gt.u32 	%p4, %r33, 131;
	mov.u32 	%r33, %r6;
	@%p4 bra 	$L__BB0_3;
$L__BB0_6:
	setp.gt.u32 	%p5, %r1, 31;
	@%p5 bra 	$L__BB0_8;
	ld.shared.f64 	%fd8, [%r4];
	// begin inline asm
	mov.b64 {%r13,%r14}, %fd8;
	// end inline asm
	shfl.sync.down.b32	%r16|%p6, %r14, 16, 31, -1;
	shfl.sync.down.b32	%r15|%p7, %r13, 16, 31, -1;
	// begin inline asm
	mov.b64 %fd9, {%r15,%r16};
	// end inline asm
	add.f64 	%fd10, %fd8, %fd9;
	// begin inline asm
	mov.b64 {%r17,%r18}, %fd10;
	// end inline asm
	shfl.sync.down.b32	%r20|%p8, %r18, 8, 31, -1;
	shfl.sync.down.b32	%r19|%p9, %r17, 8, 31, -1;
	// begin inline asm
	mov.b64 %fd11, {%r19,%r20};
	// end inline asm
	add.f64 	%fd12, %fd10, %fd11;
	// begin inline asm
	mov.b64 {%r21,%r22}, %fd12;
	// end inline asm
	shfl.sync.down.b32	%r24|%p10, %r22, 4, 31, -1;
	shfl.sync.down.b32	%r23|%p11, %r21, 4, 31, -1;
	// begin inline asm
	mov.b64 %fd13, {%r23,%r24};
	// end inline asm
	add.f64 	%fd14, %fd12, %fd13;
	// begin inline asm
	mov.b64 {%r25,%r26}, %fd14;
	// end inline asm
	shfl.sync.down.b32	%r28|%p12, %r26, 2, 31, -1;
	shfl.sync.down.b32	%r27|%p13, %r25, 2, 31, -1;
	// begin inline asm
	mov.b64 %fd15, {%r27,%r28};
	// end inline asm
	add.f64 	%fd16, %fd14, %fd15;
	// begin inline asm
	mov.b64 {%r29,%r30}, %fd16;
	// end inline asm
	shfl.sync.down.b32	%r32|%p14, %r30, 1, 31, -1;
	shfl.sync.down.b32	%r31|%p15, %r29, 1, 31, -1;
	// begin inline asm
	mov.b64 %fd17, {%r31,%r32};
	// end inline asm
	add.f64 	%fd18, %fd16, %fd17;
	st.shared.f64 	[%r4], %fd18;
$L__BB0_8:
	bar.sync 	0;
	setp.ne.s32 	%p16, %r1, 0;
	@%p16 bra 	$L__BB0_10;
	ld.shared.f64 	%fd19, [_ZZ21compute_L2Norm_kernelPKfPdiE11shared_data];
	cvta.to.global.u64 	%rd6, %rd2;
	atom.global.add.f64 	%fd20, [%rd6], %fd19;
$L__BB0_10:
	ret;

}


// ===== COMPILED SASS (sm_100) =====

	.target	sm_100

	.elftype	@"ET_EXEC"


//--------------------- .note.nv.tkinfo           --------------------------
	.section	.note.nv.tkinfo,"",@"SHT_NOTE"
	.sectionflags	@"SHF_NOTE_NV_TKINFO"
	.tkinfo
        /*0018*/ 	.word	0x00000002
        /*0030*/ 	.string	""
        /*0030*/ 	.string	"ptxas"
        /*0030*/ 	.string	"Cuda compilation tools, release 13.0, V13.0.88"
        /*0030*/ 	.string	"Build cuda_13.0.r13.0/compiler.36424714_0"
        /*0030*/ 	.string	"-arch sm_100 -m 64 "



//--------------------- .note.nv.cuinfo           --------------------------
	.section	.note.nv.cuinfo,"",@"SHT_NOTE"
	.sectionflags	@"SHF_NOTE_NV_CUINFO"
        /*0018*/ 	.short	0x0002
        /*001a*/ 	.short	0x0064
        /*001c*/ 	.short	0x0082
	.zero		2


//--------------------- .nv.info                  --------------------------
	.section	.nv.info,"",@"SHT_CUDA_INFO"
	.align	4


	//----- nvinfo : EIATTR_REGCOUNT
	.align		4
        /*0000*/ 	.byte	0x04, 0x2f
        /*0002*/ 	.short	(.L_1 - .L_0)
	.align		4
.L_0:
        /*0004*/ 	.word	index@(_Z21compute_L2Norm_kernelPKfPdi)
        /*0008*/ 	.word	0x00000013


	//----- nvinfo : EIATTR_FRAME_SIZE
	.align		4
.L_1:
        /*000c*/ 	.byte	0x04, 0x11
        /*000e*/ 	.short	(.L_3 - .L_2)
	.align		4
.L_2:
        /*0010*/ 	.word	index@(_Z21compute_L2Norm_kernelPKfPdi)
        /*0014*/ 	.word	0x00000000


	//----- nvinfo : EIATTR_MIN_STACK_SIZE
	.align		4
.L_3:
        /*0018*/ 	.byte	0x04, 0x12
        /*001a*/ 	.short	(.L_5 - .L_4)
	.align		4
.L_4:
        /*001c*/ 	.word	index@(_Z21compute_L2Norm_kernelPKfPdi)
        /*0020*/ 	.word	0x00000000
.L_5:


//--------------------- .nv.compat                --------------------------
	.section	.nv.compat,"",@"SHT_CUDA_COMPAT_INFO"
	.align	4
        /*0000*/ 	.byte	0x02, 0x09, 0x00, 0x00, 0x02, 0x02, 0x01, 0x00, 0x02, 0x05, 0x05, 0x00, 0x03, 0x07, 0x01, 0x01
        /*0010*/ 	.byte	0x02, 0x03, 0x00, 0x00, 0x02, 0x06, 0x01, 0x00, 0x04, 0x0b, 0x08, 0x00, 0x01, 0x00, 0x00, 0x00
        /*0020*/ 	.byte	0x00, 0x00, 0x00, 0x00


//--------------------- .nv.info._Z21compute_L2Norm_kernelPKfPdi --------------------------
	.section	.nv.info._Z21compute_L2Norm_kernelPKfPdi,"",@"SHT_CUDA_INFO"
	.sectionflags	@""
	.align	4


	//----- nvinfo : EIATTR_CUDA_API_VERSION
	.align		4
        /*0000*/ 	.byte	0x04, 0x37
        /*0002*/ 	.short	(.L_7 - .L_6)
.L_6:
        /*0004*/ 	.word	0x00000082


	//----- nvinfo : EIATTR_KPARAM_INFO
	.align		4
.L_7:
        /*0008*/ 	.byte	0x04, 0x17
        /*000a*/ 	.short	(.L_9 - .L_8)
.L_8:
        /*000c*/ 	.word	0x00000000
        /*0010*/ 	.short	0x0002
        /*0012*/ 	.short	0x0010
        /*0014*/ 	.byte	0x00, 0xf0, 0x11, 0x00


	//----- nvinfo : EIATTR_KPARAM_INFO
	.align		4
.L_9:
        /*0018*/ 	.byte	0x04, 0x17
        /*001a*/ 	.short	(.L_11 - .L_10)
.L_10:
        /*001c*/ 	.word	0x00000000
        /*0020*/ 	.short	0x0001
        /*0022*/ 	.short	0x0008
        /*0024*/ 	.byte	0x00, 0xf5, 0x21, 0x00


	//----- nvinfo : EIATTR_KPARAM_INFO
	.align		4
.L_11:
        /*0028*/ 	.byte	0x04, 0x17
        /*002a*/ 	.short	(.L_13 - .L_12)
.L_12:
        /*002c*/ 	.word	0x00000000
        /*0030*/ 	.short	0x0000
        /*0032*/ 	.short	0x0000
        /*0034*/ 	.byte	0x00, 0xf5, 0x21, 0x00


	//----- nvinfo : EIATTR_SPARSE_MMA_MASK
	.align		4
.L_13:
        /*0038*/ 	.byte	0x03, 0x50
        /*003a*/ 	.short	0x0000


	//----- nvinfo : EIATTR_MAXREG_COUNT
	.align		4
        /*003c*/ 	.byte	0x03, 0x1b
        /*003e*/ 	.short	0x00ff


	//----- nvinfo : EIATTR_NUM_BARRIERS
	.align		4
        /*0040*/ 	.byte	0x02, 0x4c
        /*0042*/ 	.byte	0x01
	.zero		1


	//----- nvinfo : EIATTR_MERCURY_ISA_VERSION
	.align		4
        /*0044*/ 	.byte	0x03, 0x5f
        /*0046*/ 	.short	0x0101


	//----- nvinfo : EIATTR_COOP_GROUP_MASK_REGIDS
	.align		4
        /*0048*/ 	.byte	0x04, 0x29
        /*004a*/ 	.short	(.L_15 - .L_14)


	//   ....[0]....
.L_14:
        /*004c*/ 	.word	0xffffffff


	//   ....[1]....
        /*0050*/ 	.word	0xffffffff


	//   ....[2]....
        /*0054*/ 	.word	0xffffffff


	//   ....[3]....
        /*0058*/ 	.word	0xffffffff


	//   ....[4]....
        /*005c*/ 	.word	0xffffffff


	//   ....[5]....
        /*0060*/ 	.word	0xffffffff


	//   ....[6]....
        /*0064*/ 	.word	0xffffffff


	//   ....[7]....
        /*0068*/ 	.word	0xffffffff


	//   ....[8]....
        /*006c*/ 	.word	0xffffffff


	//   ....[9]....
        /*0070*/ 	.word	0xffffffff


	//   ....[10]....
        /*0074*/ 	.word	0x05000003


	//   ....[11]....
        /*0078*/ 	.word	0x05000003


	//   ....[12]....
        /*007c*/ 	.word	0x05000003


	//   ....[13]....
        /*0080*/ 	.word	0x05000003


	//   ....[14]....
        /*0084*/ 	.word	0x05000003


	//   ....[15]....
        /*0088*/ 	.word	0x05000003


	//   ....[16]....
        /*008c*/ 	.word	0x05000003


	//   ....[17]....
        /*0090*/ 	.word	0x05000003


	//   ....[18]....
        /*0094*/ 	.word	0x05000003


	//   ....[19]....
        /*0098*/ 	.word	0x05000003


	//----- nvinfo : EIATTR_COOP_GROUP_INSTR_OFFSETS
	.align		4
.L_15:
        /*009c*/ 	.byte	0x04, 0x28
        /*009e*/ 	.short	(.L_17 - .L_16)


	//   ....[0]....
.L_16:
        /*00a0*/ 	.word	0x00000260


	//   ....[1]....
        /*00a4*/ 	.word	0x00000270


	//   ....[2]....
        /*00a8*/ 	.word	0x00000290


	//   ....[3]....
        /*00ac*/ 	.word	0x000002a0


	//   ....[4]....
        /*00b0*/ 	.word	0x000002e0


	//   ....[5]....
        /*00b4*/ 	.word	0x000002f0


	//   ....[6]....
        /*00b8*/ 	.word	0x00000330


	//   ....[7]....
        /*00bc*/ 	.word	0x00000340


	//   ....[8]....
        /*00c0*/ 	.word	0x00000360


	//   ....[9]....
        /*00c4*/ 	.word	0x00000370


	//   ....[10]....
        /*00c8*/ 	.word	0x000004a0


	//   ....[11]....
        /*00cc*/ 	.word	0x000004f0


	//   ....[12]....
        /*00d0*/ 	.word	0x00000560


	//   ....[13]....
        /*00d4*/ 	.word	0x000005b0


	//   ....[14]....
        /*00d8*/ 	.word	0x00000620


	//   ....[15]....
        /*00dc*/ 	.word	0x00000670


	//   ....[16]....
        /*00e0*/ 	.word	0x000006e0


	//   ....[17]....
        /*00e4*/ 	.word	0x00000730


	//   ....[18]....
        /*00e8*/ 	.word	0x000007a0


	//   ....[19]....
        /*00ec*/ 	.word	0x000007f0


	//----- nvinfo : EIATTR_VRC_CTA_INIT_COUNT
	.align		4
.L_17:
        /*00f0*/ 	.byte	0x02, 0x4a
	.zero		1
	.zero		1


	//----- nvinfo : EIATTR_EXIT_INSTR_OFFSETS
	.align		4
        /*00f4*/ 	.byte	0x04, 0x1c
        /*00f6*/ 	.short	(.L_19 - .L_18)


	//   ....[0]....
.L_18:
        /*00f8*/ 	.word	0x000003d0


	//   ....[1]....
        /*00fc*/ 	.word	0x00000440


	//----- nvinfo : EIATTR_CRS_STACK_SIZE
	.align		4
.L_19:
        /*0100*/ 	.byte	0x04, 0x1e
        /*0102*/ 	.short	(.L_21 - .L_20)
.L_20:
        /*0104*/ 	.word	0x00000000


	//----- nvinfo : EIATTR_CBANK_PARAM_SIZE
	.align		4
.L_21:
        /*0108*/ 	.byte	0x03, 0x19
        /*010a*/ 	.short	0x0014


	//----- nvinfo : EIATTR_PARAM_CBANK
	.align		4
        /*010c*/ 	.byte	0x04, 0x0a
        /*010e*/ 	.short	(.L_23 - .L_22)
	.align		4
.L_22:
        /*0110*/ 	.word	index@(.nv.constant0._Z21compute_L2Norm_kernelPKfPdi)
        /*0114*/ 	.short	0x0380
        /*0116*/ 	.short	0x0014


	//----- nvinfo : EIATTR_SW_WAR
	.align		4
.L_23:
        /*0118*/ 	.byte	0x04, 0x36
        /*011a*/ 	.short	(.L_25 - .L_24)
.L_24:
        /*011c*/ 	.word	0x00000008
.L_25:


//--------------------- .nv.callgraph             --------------------------
	.section	.nv.callgraph,"",@"SHT_CUDA_CALLGRAPH"
	.align	4
	.sectionentsize	8
	.align		4
        /*0000*/ 	.word	0x00000000
	.align		4
        /*0004*/ 	.word	0xffffffff
	.align		4
        /*0008*/ 	.word	0x00000000
	.align		4
        /*000c*/ 	.word	0xfffffffe
	.align		4
        /*0010*/ 	.word	0x00000000
	.align		4
        /*0014*/ 	.word	0xfffffffd
	.align		4
        /*0018*/ 	.word	0x00000000
	.align		4
        /*001c*/ 	.word	0xfffffffc


//--------------------- .text._Z21compute_L2Norm_kernelPKfPdi --------------------------
	.section	.text._Z21compute_L2Norm_kernelPKfPdi,"ax",@progbits
	.align	128
        .global         _Z21compute_L2Norm_kernelPKfPdi
        .type           _Z21compute_L2Norm_kernelPKfPdi,@function
        .size           _Z21compute_L2Norm_kernelPKfPdi,(.L_x_16 - _Z21compute_L2Norm_kernelPKfPdi)
        .other          _Z21compute_L2Norm_kernelPKfPdi,@"STO_CUDA_ENTRY STV_DEFAULT"
_Z21compute_L2Norm_kernelPKfPdi:
.text._Z21compute_L2Norm_kernelPKfPdi:
[----:B------:R-:W-:Y:S01]  /*0000*/  LDC R1, c[0x0][0x37c] ;  /* 0x0000df00ff017b82 */ /* 0x000fe20000000800 */
[----:B------:R-:W0:Y:S07]  /*0010*/  S2R R0, SR_TID.X ;  /* 0x0000000000007919 */ /* 0x000e2e0000002100 */
[----:B------:R-:W0:Y:S01]  /*0020*/  S2UR UR4, SR_CTAID.X ;  /* 0x00000000000479c3 */ /* 0x000e220000002500 */
[----:B------:R-:W1:Y:S01]  /*0030*/  LDCU UR5, c[0x0][0x390] ;  /* 0x00007200ff0577ac */ /* 0x000e620008000800 */
[----:B------:R-:W2:Y:S06]  /*0040*/  LDCU.64 UR6, c[0x0][0x358] ;  /* 0x00006b00ff0677ac */ /* 0x000eac0008000a00 */
[----:B------:R-:W0:Y:S02]  /*0050*/  LDC R9, c[0x0][0x360] ;  /* 0x0000d800ff097b82 */ /* 0x000e240000000800 */
[----:B0-----:R-:W-:-:S05]  /*0060*/  IMAD R3, R9, UR4, R0 ;  /* 0x0000000409037c24 */ /* 0x001fca000f8e0200 */
[----:B-1----:R-:W-:-:S13]  /*0070*/  ISETP.GE.AND P0, PT, R3, UR5, PT ;  /* 0x0000000503007c0c */ /* 0x002fda000bf06270 */
[----:B------:R-:W0:Y:S02]  /*0080*/  @!P0 LDC.64 R6, c[0x0][0x380] ;  /* 0x0000e000ff068b82 */ /* 0x000e240000000a00 */
[----:B0-----:R-:W-:-:S05]  /*0090*/  @!P0 IMAD.WIDE R6, R3, 0x4, R6 ;  /* 0x0000000403068825 */ /* 0x001fca00078e0206 */
[----:B--2---:R-:W2:Y:S01]  /*00a0*/  @!P0 LDG.E R3, desc[UR6][R6.64] ;  /* 0x0000000606038981 */ /* 0x004ea2000c1e1900 */
[----:B------:R-:W0:Y:S01]  /*00b0*/  S2UR UR5, SR_CgaCtaId ;  /* 0x00000000000579c3 */ /* 0x000e220000008800 */
[----:B------:R-:W-:Y:S01]  /*00c0*/  UMOV UR4, 0x400 ;  /* 0x0000040000047882 */ /* 0x000fe20000000000 */
[----:B------:R-:W-:Y:S02]  /*00d0*/  ISETP.GE.U32.AND P1, PT, R9, 0x42, PT ;  /* 0x000000420900780c */ /* 0x000fe40003f26070 */
[----:B------:R-:W-:Y:S01]  /*00e0*/  CS2R R4, SRZ ;  /* 0x0000000000047805 */ /* 0x000fe2000001ff00 */
[----:B0-----:R-:W-:Y:S01]  /*00f0*/  ULEA UR4, UR5, UR4, 0x18 ;  /* 0x0000000405047291 */ /* 0x001fe2000f8ec0ff */
[----:B--2---:R-:W0:Y:S02]  /*0100*/  @!P0 F2F.F64.F32 R2, R3 ;  /* 0x0000000300028310 */ /* 0x004e240000201800 */
[----:B0-----:R-:W-:Y:S01]  /*0110*/  @!P0 DMUL R4, R2, R2 ;  /* 0x0000000202048228 */ /* 0x001fe20000000000 */
[----:B------:R-:W-:-:S02]  /*0120*/  ISETP.GT.U32.AND P0, PT, R0, 0x1f, PT ;  /* 0x0000001f0000780c */ /* 0x000fc40003f04070 */
[----:B------:R-:W-:-:S05]  /*0130*/  LEA R2, R0, UR4, 0x3 ;  /* 0x0000000400027c11 */ /* 0x000fca000f8e18ff */
[----:B------:R0:W-:Y:S01]  /*0140*/  STS.64 [R2], R4 ;  /* 0x0000000402007388 */ /* 0x0001e20000000a00 */
[----:B------:R-:W-:Y:S06]  /*0150*/  BAR.SYNC.DEFER_BLOCKING 0x0 ;  /* 0x0000000000007b1d */ /* 0x000fec0000010000 */
[----:B------:R-:W-:Y:S05]  /*0160*/  @!P1 BRA `(.L_x_0) ;  /* 0x00000000002c9947 */ /* 0x000fea0003800000 */
.L_x_1:
[----:B------:R-:W-:-:S04]  /*0170*/  SHF.R.U32.HI R11, RZ, 0x1, R9 ;  /* 0x00000001ff0b7819 */ /* 0x000fc80000011609 */
[----:B------:R-:W-:-:S13]  /*0180*/  ISETP.GE.U32.AND P1, PT, R0, R11, PT ;  /* 0x0000000b0000720c */ /* 0x000fda0003f26070 */
[----:B------:R-:W-:Y:S01]  /*0190*/  @!P1 IMAD R3, R11, 0x8, R2 ;  /* 0x000000080b039824 */ /* 0x000fe200078e0202 */
[----:B------:R-:W-:Y:S04]  /*01a0*/  @!P1 LDS.64 R6, [R2] ;  /* 0x0000000002069984 */ /* 0x000fe80000000a00 */
[----:B0-----:R-:W0:Y:S02]  /*01b0*/  @!P1 LDS.64 R4, [R3] ;  /* 0x0000000003049984 */ /* 0x001e240000000a00 */
[----:B0-----:R-:W-:-:S07]  /*01c0*/  @!P1 DADD R4, R4, R6 ;  /* 0x0000000004049229 */ /* 0x001fce0000000006 */
[----:B------:R1:W-:Y:S01]  /*01d0*/  @!P1 STS.64 [R2], R4 ;  /* 0x0000000402009388 */ /* 0x0003e20000000a00 */
[----:B------:R-:W-:Y:S01]  /*01e0*/  BAR.SYNC.DEFER_BLOCKING 0x0 ;  /* 0x0000000000007b1d */ /* 0x000fe20000010000 */
[----:B------:R-:W-:Y:S01]  /*01f0*/  ISETP.GT.U32.AND P1, PT, R9, 0x83, PT ;  /* 0x000000830900780c */ /* 0x000fe20003f24070 */
[----:B------:R-:W-:-:S12]  /*0200*/  IMAD.MOV.U32 R9, RZ, RZ, R11 ;  /* 0x000000ffff097224 */ /* 0x000fd800078e000b */
[----:B-1----:R-:W-:Y:S05]  /*0210*/  @P1 BRA `(.L_x_1) ;  /* 0xfffffffc00d41947 */ /* 0x002fea000383ffff */
.L_x_0:
[----:B------:R-:W-:Y:S05]  /*0220*/  @P0 BRA `(.L_x_2) ;  /* 0x00000000005c0947 */ /* 0x000fea0003800000 */
[----:B0-----:R0:W1:Y:S01]  /*0230*/  LDS.64 R4, [R2] ;  /* 0x0000000002047984 */ /* 0x0010620000000a00 */
[----:B------:R-:W-:-:S03]  /*0240*/  UMOV UR4, 0xffffffff ;  /* 0xffffffff00047882 */ /* 0x000fc60000000000 */
[----:B------:R-:W-:Y:S05]  /*0250*/  BRA.DIV UR4, `(.L_x_3) ;  /* 0x00000002047c7947 */ /* 0x000fea000b800000 */
[----:B-1----:R-:W-:Y:S04]  /*0260*/  SHFL.DOWN PT, R7, R5, 0x10, 0x1f ;  /* 0x0a001f0005077f89 */ /* 0x002fe800000e0000 */
[----:B------:R-:W1:Y:S02]  /*0270*/  SHFL.DOWN PT, R6, R4, 0x10, 0x1f ;  /* 0x0a001f0004067f89 */ /* 0x000e6400000e0000 */
[----:B-1----:R-:W-:-:S07]  /*0280*/  DADD R6, R4, R6 ;  /* 0x0000000004067229 */ /* 0x002fce0000000006 */
[----:B------:R-:W1:Y:S04]  /*0290*/  SHFL.DOWN PT, R9, R7, 0x8, 0x1f ;  /* 0x09001f0007097f89 */ /* 0x000e6800000e0000 */
[----:B------:R-:W2:Y:S01]  /*02a0*/  SHFL.DOWN PT, R8, R6, 0x8, 0x1f ;  /* 0x09001f0006087f89 */ /* 0x000ea200000e0000 */
[----:B-1----:R-:W-:Y:S01]  /*02b0*/  IMAD.MOV.U32 R5, RZ, RZ, R9 ;  /* 0x000000ffff057224 */ /* 0x002fe200078e0009 */
[----:B--2---:R-:W-:-:S06]  /*02c0*/  MOV R4, R8 ;  /* 0x0000000800047202 */ /* 0x004fcc0000000f00 */
[----:B------:R-:W-:-:S07]  /*02d0*/  DADD R8, R6, R4 ;  /* 0x0000000006087229 */ /* 0x000fce0000000004 */
[----:B------:R-:W1:Y:S04]  /*02e0*/  SHFL.DOWN PT, R11, R9, 0x4, 0x1f ;  /* 0x08801f00090b7f89 */ /* 0x000e6800000e0000 */
[----:B------:R-:W2:Y:S01]  /*02f0*/  SHFL.DOWN PT, R10, R8, 0x4, 0x1f ;  /* 0x08801f00080a7f89 */ /* 0x000ea200000e0000 */
[----:B-1----:R-:W-:Y:S01]  /*0300*/  MOV R5, R11 ;  /* 0x0000000b00057202 */ /* 0x002fe20000000f00 */
[----:B--2---:R-:W-:-:S06]  /*0310*/  IMAD.MOV.U32 R4, RZ, RZ, R10 ;  /* 0x000000ffff047224 */ /* 0x004fcc00078e000a */
[----:B------:R-:W-:-:S07]  /*0320*/  DADD R10, R8, R4 ;  /* 0x00000000080a7229 */ /* 0x000fce0000000004 */
[----:B------:R-:W-:Y:S04]  /*0330*/  SHFL.DOWN PT, R5, R11, 0x2, 0x1f ;  /* 0x08401f000b057f89 */ /* 0x000fe800000e0000 */
[----:B------:R-:W1:Y:S02]  /*0340*/  SHFL.DOWN PT, R4, R10, 0x2, 0x1f ;  /* 0x08401f000a047f89 */ /* 0x000e6400000e0000 */
[----:B-1----:R-:W-:-:S07]  /*0350*/  DADD R4, R10, R4 ;  /* 0x000000000a047229 */ /* 0x002fce0000000004 */
[----:B------:R1:W2:Y:S04]  /*0360*/  SHFL.DOWN PT, R7, R5, 0x1, 0x1f ;  /* 0x08201f0005077f89 */ /* 0x0002a800000e0000 */
[----:B------:R1:W3:Y:S02]  /*0370*/  SHFL.DOWN PT, R6, R4, 0x1, 0x1f ;  /* 0x08201f0004067f89 */ /* 0x0002e400000e0000 */
.L_x_14:
[----:B--23--:R-:W-:-:S07]  /*0380*/  DADD R6, R4, R6 ;  /* 0x0000000004067229 */ /* 0x00cfce0000000006 */
[----:B------:R2:W-:Y:S04]  /*0390*/  STS.64 [R2], R6 ;  /* 0x0000000602007388 */ /* 0x0005e80000000a00 */
.L_x_2:
[----:B------:R-:W-:Y:S05]  /*03a0*/  WARPSYNC.ALL ;  /* 0x0000000000007948 */ /* 0x000fea0003800000 */
[----:B------:R-:W-:Y:S01]  /*03b0*/  BAR.SYNC.DEFER_BLOCKING 0x0 ;  /* 0x0000000000007b1d */ /* 0x000fe20000010000 */
[----:B------:R-:W-:-:S13]  /*03c0*/  ISETP.NE.AND P0, PT, R0, RZ, PT ;  /* 0x000000ff0000720c */ /* 0x000fda0003f05270 */
[----:B------:R-:W-:Y:S05]  /*03d0*/  @P0 EXIT ;  /* 0x000000000000094d */ /* 0x000fea0003800000 */
[----:B------:R-:W3:Y:S01]  /*03e0*/  S2UR UR5, SR_CgaCtaId ;  /* 0x00000000000579c3 */ /* 0x000ee20000008800 */
[----:B------:R-:W-:-:S07]  /*03f0*/  UMOV UR4, 0x400 ;  /* 0x0000040000047882 */ /* 0x000fce0000000000 */
[----:B01----:R-:W0:Y:S01]  /*0400*/  LDC.64 R4, c[0x0][0x388] ;  /* 0x0000e200ff047b82 */ /* 0x003e220000000a00 */
[----:B---3--:R-:W-:-:S09]  /*0410*/  ULEA UR4, UR5, UR4, 0x18 ;  /* 0x0000000405047291 */ /* 0x008fd2000f8ec0ff */
[----:B--2---:R-:W0:Y:S04]  /*0420*/  LDS.64 R2, [UR4] ;  /* 0x00000004ff027984 */ /* 0x004e280008000a00 */
[----:B0-----:R-:W-:Y:S01]  /*0430*/  REDG.E.ADD.F64.RN.STRONG.GPU desc[UR6][R4.64], R2 ;  /* 0x00000002040079a6 */ /* 0x001fe2000c12ff06 */
[----:B------:R-:W-:Y:S05]  /*0440*/  EXIT ;  /* 0x000000000000794d */ /* 0x000fea0003800000 */
.L_x_3:
[----:B------:R-:W-:Y:S02]  /*0450*/  HFMA2 R16, -RZ, RZ, 0, 1.847743988037109375e-06 ;  /* 0x0000001fff107431 */ /* 0x000fe400000001ff */
[----:B-1----:R-:W-:Y:S02]  /*0460*/  IMAD.MOV.U32 R14, RZ, RZ, R5 ;  /* 0x000000ffff0e7224 */ /* 0x002fe400078e0005 */
[----:B------:R-:W-:Y:S02]  /*0470*/  IMAD.MOV.U32 R13, RZ, RZ, 0x10 ;  /* 0x00000010ff0d7424 */ /* 0x000fe400078e00ff */
[----:B------:R-:W-:-:S07]  /*0480*/  IMAD.MOV.U32 R3, RZ, RZ, -0x1 ;  /* 0xffffffffff037424 */ /* 0x000fce00078e00ff */
[----:B0-----:R-:W-:Y:S05]  /*0490*/  WARPSYNC.COLLECTIVE R3, `(.L_x_4) ;  /* 0x0000000003087348 */ /* 0x001fea0003c00000 */
[----:B------:R1:W2:Y:S02]  /*04a0*/  SHFL.DOWN P0, R12, R14, R13, R16 ;  /* 0x0800000d0e0c7389 */ /* 0x0002a40000000010 */
[----:B012---:R-:W-:Y:S05]  /*04b0*/  ENDCOLLECTIVE ;  /* 0x000000000000791b */ /* 0x007fea0003800000 */
.L_x_4:
[----:B------:R-:W-:Y:S01]  /*04c0*/  MOV R14, R4 ;  /* 0x00000004000e7202 */ /* 0x000fe20000000f00 */
[----:B------:R-:W-:-:S07]  /*04d0*/  IMAD.MOV.U32 R7, RZ, RZ, R12 ;  /* 0x000000ffff077224 */ /* 0x000fce00078e000c */
[----:B------:R-:W-:Y:S05]  /*04e0*/  WARPSYNC.COLLECTIVE R3, `(.L_x_5) ;  /* 0x0000000003087348 */ /* 0x000fea0003c00000 */
[----:B------:R0:W1:Y:S02]  /*04f0*/  SHFL.DOWN P0, R12, R14, R13, R16 ;  /* 0x0800000d0e0c7389 */ /* 0x0000640000000010 */
[----:B01----:R-:W-:Y:S05]  /*0500*/  ENDCOLLECTIVE ;  /* 0x000000000000791b */ /* 0x003fea0003800000 */
.L_x_5:
[----:B------:R-:W-:Y:S01]  /*0510*/  MOV R13, 0x8 ;  /* 0x00000008000d7802 */ /* 0x000fe20000000f00 */
[----:B------:R-:W-:-:S06]  /*0520*/  IMAD.MOV.U32 R6, RZ, RZ, R12 ;  /* 0x000000ffff067224 */ /* 0x000fcc00078e000c */
[----:B------:R-:W-:-:S10]  /*0530*/  DADD R6, R4, R6 ;  /* 0x0000000004067229 */ /* 0x000fd40000000006 */
[----:B------:R-:W-:-:S07]  /*0540*/  IMAD.MOV.U32 R14, RZ, RZ, R7 ;  /* 0x000000ffff0e7224 */ /* 0x000fce00078e0007 */
[----:B------:R-:W-:Y:S05]  /*0550*/  WARPSYNC.COLLECTIVE R3, `(.L_x_6) ;  /* 0x0000000003087348 */ /* 0x000fea0003c00000 */
[----:B------:R0:W1:Y:S02]  /*0560*/  SHFL.DOWN P0, R12, R14, R13, R16 ;  /* 0x0800000d0e0c7389 */ /* 0x0000640000000010 */
[----:B01----:R-:W-:Y:S05]  /*0570*/  ENDCOLLECTIVE ;  /* 0x000000000000791b */ /* 0x003fea0003800000 */
.L_x_6:
[----:B------:R-:W-:Y:S01]  /*0580*/  MOV R14, R6 ;  /* 0x00000006000e7202 */ /* 0x000fe20000000f00 */
[----:B------:R-:W-:-:S07]  /*0590*/  IMAD.MOV.U32 R9, RZ, RZ, R12 ;  /* 0x000000ffff097224 */ /* 0x000fce00078e000c */
[----:B------:R-:W-:Y:S05]  /*05a0*/  WARPSYNC.COLLECTIVE R3, `(.L_x_7) ;  /* 0x0000000003087348 */ /* 0x000fea0003c00000 */
[----:B------:R0:W1:Y:S02]  /*05b0*/  SHFL.DOWN P0, R12, R14, R13, R16 ;  /* 0x0800000d0e0c7389 */ /* 0x0000640000000010 */
[----:B01----:R-:W-:Y:S05]  /*05c0*/  ENDCOLLECTIVE ;  /* 0x000000000000791b */ /* 0x003fea0003800000 */
.L_x_7:
[----:B------:R-:W-:Y:S02]  /*05d0*/  IMAD.MOV.U32 R13, RZ, RZ, 0x4 ;  /* 0x00000004ff0d7424 */ /* 0x000fe400078e00ff */
[----:B------:R-:W-:-:S06]  /*05e0*/  IMAD.MOV.U32 R8, RZ, RZ, R12 ;  /* 0x000000ffff087224 */ /* 0x000fcc00078e000c */
[----:B------:R-:W-:-:S10]  /*05f0*/  DADD R8, R6, R8 ;  /* 0x0000000006087229 */ /* 0x000fd40000000008 */
[----:B------:R-:W-:-:S07]  /*0600*/  MOV R14, R9 ;  /* 0x00000009000e7202 */ /* 0x000fce0000000f00 */
[----:B------:R-:W-:Y:S05]  /*0610*/  WARPSYNC.COLLECTIVE R3, `(.L_x_8) ;  /* 0x0000000003087348 */ /* 0x000fea0003c00000 */
[----:B------:R0:W1:Y:S02]  /*0620*/  SHFL.DOWN P0, R12, R14, R13, R16 ;  /* 0x0800000d0e0c7389 */ /* 0x0000640000000010 */
[----:B01----:R-:W-:Y:S05]  /*0630*/  ENDCOLLECTIVE ;  /* 0x000000000000791b */ /* 0x003fea0003800000 */
.L_x_8:
[----:B------:R-:W-:Y:S01]  /*0640*/  IMAD.MOV.U32 R14, RZ, RZ, R8 ;  /* 0x000000ffff0e7224 */ /* 0x000fe200078e0008 */
[----:B------:R-:W-:-:S07]  /*0650*/  MOV R11, R12 ;  /* 0x0000000c000b7202 */ /* 0x000fce0000000f00 */
[----:B------:R-:W-:Y:S05]  /*0660*/  WARPSYNC.COLLECTIVE R3, `(.L_x_9) ;  /* 0x0000000003087348 */ /* 0x000fea0003c00000 */
[----:B------:R0:W1:Y:S02]  /*0670*/  SHFL.DOWN P0, R12, R14, R13, R16 ;  /* 0x0800000d0e0c7389 */ /* 0x0000640000000010 */
[----:B01----:R-:W-:Y:S05]  /*0680*/  ENDCOLLECTIVE ;  /* 0x000000000000791b */ /* 0x003fea0003800000 */
.L_x_9:
[----:B------:R-:W-:Y:S02]  /*0690*/  MOV R13, 0x2 ;  /* 0x00000002000d7802 */ /* 0x000fe40000000f00 */
[----:B------:R-:W-:-:S06]  /*06a0*/  MOV R10, R12 ;  /* 0x0000000c000a7202 */ /* 0x000fcc0000000f00 */
[----:B------:R-:W-:-:S10]  /*06b0*/  DADD R10, R8, R10 ;  /* 0x00000000080a7229 */ /* 0x000fd4000000000a */
[----:B------:R-:W-:-:S07]  /*06c0*/  IMAD.MOV.U32 R14, RZ, RZ, R11 ;  /* 0x000000ffff0e7224 */ /* 0x000fce00078e000b */
[----:B------:R-:W-:Y:S05]  /*06d0*/  WARPSYNC.COLLECTIVE R3, `(.L_x_10) ;  /* 0x0000000003087348 */ /* 0x000fea0003c00000 */
[----:B------:R0:W1:Y:S02]  /*06e0*/  SHFL.DOWN P0, R12, R14, R13, R16 ;  /* 0x0800000d0e0c7389 */ /* 0x0000640000000010 */
[----:B01----:R-:W-:Y:S05]  /*06f0*/  ENDCOLLECTIVE ;  /* 0x000000000000791b */ /* 0x003fea0003800000 */
.L_x_10:
[----:B------:R-:W-:Y:S01]  /*0700*/  MOV R14, R10 ;  /* 0x0000000a000e7202 */ /* 0x000fe20000000f00 */
[----:B------:R-:W-:-:S07]  /*0710*/  IMAD.MOV.U32 R5, RZ, RZ, R12 ;  /* 0x000000ffff057224 */ /* 0x000fce00078e000c */
[----:B------:R-:W-:Y:S05]  /*0720*/  WARPSYNC.COLLECTIVE R3, `(.L_x_11) ;  /* 0x0000000003087348 */ /* 0x000fea0003c00000 */
[----:B------:R0:W1:Y:S02]  /*0730*/  SHFL.DOWN P0, R12, R14, R13, R16 ;  /* 0x0800000d0e0c7389 */ /* 0x0000640000000010 */
[----:B01----:R-:W-:Y:S05]  /*0740*/  ENDCOLLECTIVE ;  /* 0x000000000000791b */ /* 0x003fea0003800000 */
.L_x_11:
[----:B------:R-:W-:Y:S02]  /*0750*/  IMAD.MOV.U32 R13, RZ, RZ, 0x1 ;  /* 0x00000001ff0d7424 */ /* 0x000fe400078e00ff */
[----:B------:R-:W-:-:S06]  /*0760*/  IMAD.MOV.U32 R4, RZ, RZ, R12 ;  /* 0x000000ffff047224 */ /* 0x000fcc00078e000c */
[----:B------:R-:W-:-:S10]  /*0770*/  DADD R4, R10, R4 ;  /* 0x000000000a047229 */ /* 0x000fd40000000004 */
[----:B------:R-:W-:-:S07]  /*0780*/  MOV R14, R5 ;  /* 0x00000005000e7202 */ /* 0x000fce0000000f00 */
[----:B------:R-:W-:Y:S05]  /*0790*/  WARPSYNC.COLLECTIVE R3, `(.L_x_12) ;  /* 0x0000000003087348 */ /* 0x000fea0003c00000 */
[----:B------:R0:W1:Y:S02]  /*07a0*/  SHFL.DOWN P0, R12, R14, R13, R16 ;  /* 0x0800000d0e0c7389 */ /* 0x0000640000000010 */
[----:B01----:R-:W-:Y:S05]  /*07b0*/  ENDCOLLECTIVE ;  /* 0x000000000000791b */ /* 0x003fea0003800000 */
.L_x_12:
[----:B------:R-:W-:Y:S01]  /*07c0*/  IMAD.MOV.U32 R14, RZ, RZ, R4 ;  /* 0x000000ffff0e7224 */ /* 0x000fe200078e0004 */
[----:B------:R-:W-:-:S07]  /*07d0*/  MOV R7, R12 ;  /* 0x0000000c00077202 */ /* 0x000fce0000000f00 */
[----:B------:R-:W-:Y:S05]  /*07e0*/  WARPSYNC.COLLECTIVE R3, `(.L_x_13) ;  /* 0x0000000003087348 */ /* 0x000fea0003c00000 */
[----:B------:R0:W1:Y:S02]  /*07f0*/  SHFL.DOWN P0, R12, R14, R13, R16 ;  /* 0x0800000d0e0c7389 */ /* 0x0000640000000010 */
[----:B01----:R-:W-:Y:S05]  /*0800*/  ENDCOLLECTIVE ;  /* 0x000000000000791b */ /* 0x003fea0003800000 */
.L_x_13:
[----:B------:R-:W-:Y:S01]  /*0810*/  MOV R6, R12 ;  /* 0x0000000c00067202 */ /* 0x000fe20000000f00 */
[----:B------:R-:W-:Y:S06]  /*0820*/  BRA `(.L_x_14) ;  /* 0xfffffff800d47947 */ /* 0x000fec000383ffff */
.L_x_15:
[----:B------:R-:W-:-:S00]  /*0830*/  BRA `(.L_x_15) ;  /* 0xfffffffc00fc7947 */ /* 0x000fc0000383ffff */
[----:B------:R-:W-:-:S00]  /*0840*/  NOP ;  /* 0x0000000000007918 */ /* 0x000fc00000000000 */
        /* <DEDUP_REMOVED lines=11> */
.L_x_16:


//--------------------- .nv.shared._Z21compute_L2Norm_kernelPKfPdi --------------------------
	.section	.nv.shared._Z21compute_L2Norm_kernelPKfPdi,"aw",@nobits
	.sectionflags	@""
	.align	8
.nv.shared._Z21compute_L2Norm_kernelPKfPdi:
	.zero		9216


//--------------------- .nv.shared.reserved.0     --------------------------
	.section	.nv.shared.reserved.0,"aw",@nobits
	.weak		__nv_reservedSMEM_offset_0_alias
	.size		__nv_reservedSMEM_offset_0_alias, 0, 64
	.other		__nv_reservedSMEM_offset_0_alias,@"STO_CUDA_RESERVED_SHARED STV_DEFAULT"
__nv_reservedSMEM_offset_0_alias:
	.zero		0
	.zero		64


//--------------------- .nv.constant0._Z21compute_L2Norm_kernelPKfPdi --------------------------
	.section	.nv.constant0._Z21compute_L2Norm_kernelPKfPdi,"a",@progbits
	.sectionflags	@""
	.align	4
.nv.constant0._Z21compute_L2Norm_kernelPKfPdi:
	.zero		916


//--------------------- SYMBOLS --------------------------

	.type		.nv.reservedSmem.offset0,@object
	.size		.nv.reservedSmem.offset0,0x4
	.type		.nv.reservedSmem.cap,@object
	.size		.nv.reservedSmem.cap,0x4
